//
// Generated by NVIDIA NVVM Compiler
//
// Compiler Build ID: CL-36424714
// Cuda compilation tools, release 13.0, V13.0.88
// Based on NVVM 20.0.0
//

.version 9.0
.target sm_100
.address_size 64

	// .globl	_Z6SquarePi

.visible .entry _Z6SquarePi(
	.param .u64 .ptr .align 1 _Z6SquarePi_param_0
)
{
	.reg .b32 	%r<13>;
	.reg .b64 	%rd<5>;

	ld.param.u64 	%rd1, [_Z6SquarePi_param_0];
	cvta.to.global.u64 	%rd2, %rd1;
	mov.u32 	%r1, %ctaid.x;
	mov.u32 	%r2, %ctaid.y;
	mov.u32 	%r3, %tid.x;
	mov.u32 	%r4, %tid.y;
	shl.b32 	%r5, %r1, 5;
	shl.b32 	%r6, %r2, 11;
	shl.b32 	%r7, %r4, 6;
	add.s32 	%r8, %r7, %r3;
	add.s32 	%r9, %r8, %r6;
	add.s32 	%r10, %r9, %r5;
	mul.wide.u32 	%rd3, %r10, 4;
	add.s64 	%rd4, %rd2, %rd3;
	ld.global.u32 	%r11, [%rd4];
	mul.lo.s32 	%r12, %r11, %r11;
	st.global.u32 	[%rd4], %r12;
	ret;

}


// ===== COMPILED SASS (sm_100) =====

	.target	sm_100

	.elftype	@"ET_EXEC"


//--------------------- .note.nv.tkinfo           --------------------------
	.section	.note.nv.tkinfo,"",@"SHT_NOTE"
	.sectionflags	@"SHF_NOTE_NV_TKINFO"
	.tkinfo
        /*0018*/ 	.word	0x00000002
        /*0030*/ 	.string	""
        /*0030*/ 	.string	"ptxas"
        /*0030*/ 	.string	"Cuda compilation tools, release 13.0, V13.0.88"
        /*0030*/ 	.string	"Build cuda_13.0.r13.0/compiler.36424714_0"
        /*0030*/ 	.string	"-arch sm_100 -m 64 "



//--------------------- .note.nv.cuinfo           --------------------------
	.section	.note.nv.cuinfo,"",@"SHT_NOTE"
	.sectionflags	@"SHF_NOTE_NV_CUINFO"
        /*0018*/ 	.short	0x0002
        /*001a*/ 	.short	0x0064
        /*001c*/ 	.short	0x0082
	.zero		2


//--------------------- .nv.info                  --------------------------
	.section	.nv.info,"",@"SHT_CUDA_INFO"
	.align	4


	//----- nvinfo : EIATTR_REGCOUNT
	.align		4
        /*0000*/ 	.byte	0x04, 0x2f
        /*0002*/ 	.short	(.L_1 - .L_0)
	.align		4
.L_0:
        /*0004*/ 	.word	index@(_Z6SquarePi)
        /*0008*/ 	.word	0x0000000c


	//----- nvinfo : EIATTR_FRAME_SIZE
	.align		4
.L_1:
        /*000c*/ 	.byte	0x04, 0x11
        /*000e*/ 	.short	(.L_3 - .L_2)
	.align		4
.L_2:
        /*0010*/ 	.word	index@(_Z6SquarePi)
        /*0014*/ 	.word	0x00000000


	//----- nvinfo : EIATTR_MIN_STACK_SIZE
	.align		4
.L_3:
        /*0018*/ 	.byte	0x04, 0x12
        /*001a*/ 	.short	(.L_5 - .L_4)
	.align		4
.L_4:
        /*001c*/ 	.word	index@(_Z6SquarePi)
        /*0020*/ 	.word	0x00000000
.L_5:


//--------------------- .nv.compat                --------------------------
	.section	.nv.compat,"",@"SHT_CUDA_COMPAT_INFO"
	.align	4
        /*0000*/ 	.byte	0x02, 0x09, 0x00, 0x00, 0x02, 0x02, 0x01, 0x00, 0x02, 0x05, 0x05, 0x00, 0x03, 0x07, 0x01, 0x01
        /*0010*/ 	.byte	0x02, 0x03, 0x00, 0x00, 0x02, 0x06, 0x01, 0x00, 0x04, 0x0b, 0x08, 0x00, 0x09, 0x00, 0x00, 0x00
        /*0020*/ 	.byte	0x00, 0x00, 0x00, 0x00


//--------------------- .nv.info._Z6SquarePi      --------------------------
	.section	.nv.info._Z6SquarePi,"",@"SHT_CUDA_INFO"
	.sectionflags	@""
	.align	4


	//----- nvinfo : EIATTR_CUDA_API_VERSION
	.align		4
        /*0000*/ 	.byte	0x04, 0x37
        /*0002*/ 	.short	(.L_7 - .L_6)
.L_6:
        /*0004*/ 	.word	0x00000082


	//----- nvinfo : EIATTR_KPARAM_INFO
	.align		4
.L_7:
        /*0008*/ 	.byte	0x04, 0x17
        /*000a*/ 	.short	(.L_9 - .L_8)
.L_8:
        /*000c*/ 	.word	0x00000000
        /*0010*/ 	.short	0x0000
        /*0012*/ 	.short	0x0000
        /*0014*/ 	.byte	0x00, 0xf5, 0x21, 0x00


	//----- nvinfo : EIATTR_SPARSE_MMA_MASK
	.align		4
.L_9:
        /*0018*/ 	.byte	0x03, 0x50
        /*001a*/ 	.short	0x0000


	//----- nvinfo : EIATTR_MAXREG_COUNT
	.align		4
        /*001c*/ 	.byte	0x03, 0x1b
        /*001e*/ 	.short	0x00ff


	//----- nvinfo : EIATTR_MERCURY_ISA_VERSION
	.align		4
        /*0020*/ 	.byte	0x03, 0x5f
        /*0022*/ 	.short	0x0101


	//----- nvinfo : EIATTR_VRC_CTA_INIT_COUNT
	.align		4
        /*0024*/ 	.byte	0x02, 0x4a
	.zero		1
	.zero		1


	//----- nvinfo : EIATTR_EXIT_INSTR_OFFSETS
	.align		4
        /*0028*/ 	.byte	0x04, 0x1c
        /*002a*/ 	.short	(.L_11 - .L_10)


	//   ....[0]....
.L_10:
        /*002c*/ 	.word	0x000000e0


	//----- nvinfo : EIATTR_CBANK_PARAM_SIZE
	.align		4
.L_11:
        /*0030*/ 	.byte	0x03, 0x19
        /*0032*/ 	.short	0x0008


	//----- nvinfo : EIATTR_PARAM_CBANK
	.align		4
        /*0034*/ 	.byte	0x04, 0x0a
        /*0036*/ 	.short	(.L_13 - .L_12)
	.align		4
.L_12:
        /*0038*/ 	.word	index@(.nv.constant0._Z6SquarePi)
        /*003c*/ 	.short	0x0380
        /*003e*/ 	.short	0x0008


	//----- nvinfo : EIATTR_SW_WAR
	.align		4
.L_13:
        /*0040*/ 	.byte	0x04, 0x36
        /*0042*/ 	.short	(.L_15 - .L_14)
.L_14:
        /*0044*/ 	.word	0x00000008
.L_15:


//--------------------- .nv.callgraph             --------------------------
	.section	.nv.callgraph,"",@"SHT_CUDA_CALLGRAPH"
	.align	4
	.sectionentsize	8
	.align		4
        /*0000*/ 	.word	0x00000000
	.align		4
        /*0004*/ 	.word	0xffffffff
	.align		4
        /*0008*/ 	.word	0x00000000
	.align		4
        /*000c*/ 	.word	0xfffffffe
	.align		4
        /*0010*/ 	.word	0x00000000
	.align		4
        /*0014*/ 	.word	0xfffffffd
	.align		4
        /*0018*/ 	.word	0x00000000
	.align		4
        /*001c*/ 	.word	0xfffffffc


//--------------------- .text._Z6SquarePi         --------------------------
	.section	.text._Z6SquarePi,"ax",@progbits
	.align	128
        .global         _Z6SquarePi
        .type           _Z6SquarePi,@function
        .size           _Z6SquarePi,(.L_x_1 - _Z6SquarePi)
        .other          _Z6SquarePi,@"STO_CUDA_ENTRY STV_DEFAULT"
_Z6SquarePi:
.text._Z6SquarePi:
[----:B------:R-:W-:Y:S01]  /*0000*/  LDC R1, c[0x0][0x37c] ;  /* 0x0000df00ff017b82 */ /* 0x000fe20000000800 */
[----:B------:R-:W0:Y:S07]  /*0010*/  S2R R0, SR_TID.X ;  /* 0x0000000000007919 */ /* 0x000e2e0000002100 */
[----:B------:R-:W1:Y:S01]  /*0020*/  LDC.64 R2, c[0x0][0x380] ;  /* 0x0000e000ff027b82 */ /* 0x000e620000000a00 */
[----:B------:R-:W2:Y:S01]  /*0030*/  LDCU.64 UR4, c[0x0][0x358] ;  /* 0x00006b00ff0477ac */ /* 0x000ea20008000a00 */
[----:B------:R-:W0:Y:S01]  /*0040*/  S2R R9, SR_TID.Y ;  /* 0x0000000000097919 */ /* 0x000e220000002200 */
[----:B------:R-:W3:Y:S01]  /*0050*/  S2R R7, SR_CTAID.Y ;  /* 0x0000000000077919 */ /* 0x000ee20000002600 */
[----:B------:R-:W4:Y:S01]  /*0060*/  S2R R5, SR_CTAID.X ;  /* 0x0000000000057919 */ /* 0x000f220000002500 */
[----:B0-----:R-:W-:-:S04]  /*0070*/  LEA R0, R9, R0, 0x6 ;  /* 0x0000000009007211 */ /* 0x001fc800078e30ff */
[----:B---3--:R-:W-:-:S04]  /*0080*/  LEA R0, R7, R0, 0xb ;  /* 0x0000000007007211 */ /* 0x008fc800078e58ff */
[----:B----4-:R-:W-:-:S05]  /*0090*/  LEA R5, R5, R0, 0x5 ;  /* 0x0000000005057211 */ /* 0x010fca00078e28ff */
[----:B-1----:R-:W-:-:S05]  /*00a0*/  IMAD.WIDE.U32 R2, R5, 0x4, R2 ;  /* 0x0000000405027825 */ /* 0x002fca00078e0002 */
[----:B--2---:R-:W2:Y:S02]  /*00b0*/  LDG.E R0, desc[UR4][R2.64] ;  /* 0x0000000402007981 */ /* 0x004ea4000c1e1900 */
[----:B--2---:R-:W-:-:S05]  /*00c0*/  IMAD R5, R0, R0, RZ ;  /* 0x0000000000057224 */ /* 0x004fca00078e02ff */
[----:B------:R-:W-:Y:S01]  /*00d0*/  STG.E desc[UR4][R2.64], R5 ;  /* 0x0000000502007986 */ /* 0x000fe2000c101904 */
[----:B------:R-:W-:Y:S05]  /*00e0*/  EXIT ;  /* 0x000000000000794d */ /* 0x000fea0003800000 */
.L_x_0:
[----:B------:R-:W-:-:S00]  /*00f0*/  BRA `(.L_x_0) ;  /* 0xfffffffc00fc7947 */ /* 0x000fc0000383ffff */
[----:B------:R-:W-:-:S00]  /*0100*/  NOP ;  /* 0x0000000000007918 */ /* 0x000fc00000000000 */
[----:B------:R-:W-:-:S00]  /*0110*/  NOP ;  /* 0x0000000000007918 */ /* 0x000fc00000000000 */
[----:B------:R-:W-:-:S00]  /*0120*/  NOP ;  /* 0x0000000000007918 */ /* 0x000fc00000000000 */
[----:B------:R-:W-:-:S00]  /*0130*/  NOP ;  /* 0x0000000000007918 */ /* 0x000fc00000000000 */
[----:B------:R-:W-:-:S00]  /*0140*/  NOP ;  /* 0x0000000000007918 */ /* 0x000fc00000000000 */
[----:B------:R-:W-:-:S00]  /*0150*/  NOP ;  /* 0x0000000000007918 */ /* 0x000fc00000000000 */
[----:B------:R-:W-:-:S00]  /*0160*/  NOP ;  /* 0x0000000000007918 */ /* 0x000fc00000000000 */
[----:B------:R-:W-:-:S00]  /*0170*/  NOP ;  /* 0x0000000000007918 */ /* 0x000fc00000000000 */
.L_x_1:


//--------------------- .nv.shared.reserved.0     --------------------------
	.section	.nv.shared.reserved.0,"aw",@nobits
	.weak		__nv_reservedSMEM_offset_0_alias
	.size		__nv_reservedSMEM_offset_0_alias, 0, 64
	.other		__nv_reservedSMEM_offset_0_alias,@"STO_CUDA_RESERVED_SHARED STV_DEFAULT"
__nv_reservedSMEM_offset_0_alias:
	.zero		0
	.zero		64


//--------------------- .nv.constant0._Z6SquarePi --------------------------
	.section	.nv.constant0._Z6SquarePi,"a",@progbits
	.sectionflags	@""
	.align	4
.nv.constant0._Z6SquarePi:
	.zero		904


//--------------------- SYMBOLS --------------------------

	.type		.nv.reservedSmem.offset0,@object
	.size		.nv.reservedSmem.offset0,0x4
